//
// Generated by NVIDIA NVVM Compiler
//
// Compiler Build ID: CL-36424714
// Cuda compilation tools, release 13.0, V13.0.88
// Based on NVVM 20.0.0
//

.version 9.0
.target sm_100
.address_size 64

	// .globl	_Z9incrementd
.extern .func  (.param .b32 func_retval0) vprintf
(
	.param .b64 vprintf_param_0,
	.param .b64 vprintf_param_1
)
;
.global .align 8 .f64 counter = 0d3FE0000000000000;
.global .align 1 .b8 $str[14] = {99, 111, 117, 110, 116, 101, 114, 32, 61, 32, 37, 102, 10};

.visible .entry _Z9incrementd(
	.param .f64 _Z9incrementd_param_0
)
{
	.reg .pred 	%p<2>;
	.reg .b64 	%rd<6>;
	.reg .b64 	%fd<4>;

	ld.param.f64 	%fd1, [_Z9incrementd_param_0];
	ld.global.u64 	%rd5, [counter];
$L__BB0_1:
	mov.b64 	%fd2, %rd5;
	add.f64 	%fd3, %fd1, %fd2;
	mov.b64 	%rd4, %fd3;
	atom.relaxed.global.cas.b64 	%rd3, [counter], %rd5, %rd4;
	setp.ne.s64 	%p1, %rd5, %rd3;
	mov.u64 	%rd5, %rd3;
	@%p1 bra 	$L__BB0_1;
	ret;

}
	// .globl	_Z5printv
.visible .entry _Z5printv()
{
	.local .align 8 .b8 	__local_depot1[8];
	.reg .b64 	%SP;
	.reg .b64 	%SPL;
	.reg .b32 	%r<3>;
	.reg .b64 	%rd<5>;
	.reg .b64 	%fd<2>;

	mov.u64 	%SPL, __local_depot1;
	cvta.local.u64 	%SP, %SPL;
	add.u64 	%rd1, %SP, 0;
	add.u64 	%rd2, %SPL, 0;
	ld.global.f64 	%fd1, [counter];
	st.local.f64 	[%rd2], %fd1;
	mov.u64 	%rd3, $str;
	cvta.global.u64 	%rd4, %rd3;
	{ // callseq 0, 0
	.param .b64 param0;
	st.param.b64 	[param0], %rd4;
	.param .b64 param1;
	st.param.b64 	[param1], %rd1;
	.param .b32 retval0;
	call.uni (retval0), 
	vprintf, 
	(
	param0, 
	param1
	);
	ld.param.b32 	%r1, [retval0];
	} // callseq 0
	ret;

}


// ===== COMPILED SASS (sm_100) =====

	.target	sm_100

	.elftype	@"ET_EXEC"


//--------------------- .note.nv.tkinfo           --------------------------
	.section	.note.nv.tkinfo,"",@"SHT_NOTE"
	.sectionflags	@"SHF_NOTE_NV_TKINFO"
	.tkinfo
        /*0018*/ 	.word	0x00000002
        /*0030*/ 	.string	""
        /*0030*/ 	.string	"ptxas"
        /*0030*/ 	.string	"Cuda compilation tools, release 13.0, V13.0.88"
        /*0030*/ 	.string	"Build cuda_13.0.r13.0/compiler.36424714_0"
        /*0030*/ 	.string	"-arch sm_100 -m 64 "



//--------------------- .note.nv.cuinfo           --------------------------
	.section	.note.nv.cuinfo,"",@"SHT_NOTE"
	.sectionflags	@"SHF_NOTE_NV_CUINFO"
        /*0018*/ 	.short	0x0002
        /*001a*/ 	.short	0x0064
        /*001c*/ 	.short	0x0082
	.zero		2


//--------------------- .nv.info                  --------------------------
	.section	.nv.info,"",@"SHT_CUDA_INFO"
	.align	4


	//----- nvinfo : EIATTR_REGCOUNT
	.align		4
        /*0000*/ 	.byte	0x04, 0x2f
        /*0002*/ 	.short	(.L_3 - .L_2)
	.align		4
.L_2:
        /*0004*/ 	.word	index@(_Z9incrementd)
        /*0008*/ 	.word	0x0000000a


	//----- nvinfo : EIATTR_FRAME_SIZE
	.align		4
.L_3:
        /*000c*/ 	.byte	0x04, 0x11
        /*000e*/ 	.short	(.L_5 - .L_4)
	.align		4
.L_4:
        /*0010*/ 	.word	index@(_Z9incrementd)
        /*0014*/ 	.word	0x00000000


	//----- nvinfo : EIATTR_REGCOUNT
	.align		4
.L_5:
        /*0018*/ 	.byte	0x04, 0x2f
        /*001a*/ 	.short	(.L_7 - .L_6)
	.align		4
.L_6:
        /*001c*/ 	.word	index@(_Z5printv)
        /*0020*/ 	.word	0x00000018


	//----- nvinfo : EIATTR_FRAME_SIZE
	.align		4
.L_7:
        /*0024*/ 	.byte	0x04, 0x11
        /*0026*/ 	.short	(.L_9 - .L_8)
	.align		4
.L_8:
        /*0028*/ 	.word	index@(_Z5printv)
        /*002c*/ 	.word	0x00000008


	//----- nvinfo : EIATTR_MIN_STACK_SIZE
	.align		4
.L_9:
        /*0030*/ 	.byte	0x04, 0x12
        /*0032*/ 	.short	(.L_11 - .L_10)
	.align		4
.L_10:
        /*0034*/ 	.word	index@(_Z5printv)
        /*0038*/ 	.word	0x00000008


	//----- nvinfo : EIATTR_MIN_STACK_SIZE
	.align		4
.L_11:
        /*003c*/ 	.byte	0x04, 0x12
        /*003e*/ 	.short	(.L_13 - .L_12)
	.align		4
.L_12:
        /*0040*/ 	.word	index@(_Z9incrementd)
        /*0044*/ 	.word	0x00000000
.L_13:


//--------------------- .nv.compat                --------------------------
	.section	.nv.compat,"",@"SHT_CUDA_COMPAT_INFO"
	.align	4
        /*0000*/ 	.byte	0x02, 0x09, 0x00, 0x00, 0x02, 0x02, 0x01, 0x00, 0x02, 0x05, 0x05, 0x00, 0x03, 0x07, 0x01, 0x01
        /*0010*/ 	.byte	0x02, 0x03, 0x00, 0x00, 0x02, 0x06, 0x01, 0x00, 0x04, 0x0b, 0x08, 0x00, 0x01, 0x00, 0x00, 0x00
        /*0020*/ 	.byte	0x00, 0x00, 0x00, 0x00


//--------------------- .nv.info._Z5printv        --------------------------
	.section	.nv.info._Z5printv,"",@"SHT_CUDA_INFO"
	.sectionflags	@""
	.align	4


	//----- nvinfo : EIATTR_CUDA_API_VERSION
	.align		4
        /*0000*/ 	.byte	0x04, 0x37
        /*0002*/ 	.short	(.L_15 - .L_14)
.L_14:
        /*0004*/ 	.word	0x00000082


	//----- nvinfo : EIATTR_SPARSE_MMA_MASK
	.align		4
.L_15:
        /*0008*/ 	.byte	0x03, 0x50
        /*000a*/ 	.short	0x0000


	//----- nvinfo : EIATTR_MAXREG_COUNT
	.align		4
        /*000c*/ 	.byte	0x03, 0x1b
        /*000e*/ 	.short	0x00ff


	//----- nvinfo : EIATTR_EXTERNS
	.align		4
        /*0010*/ 	.byte	0x04, 0x0f
        /*0012*/ 	.short	(.L_17 - .L_16)


	//   ....[0]....
	.align		4
.L_16:
        /*0014*/ 	.word	index@(vprintf)


	//----- nvinfo : EIATTR_MERCURY_ISA_VERSION
	.align		4
.L_17:
        /*0018*/ 	.byte	0x03, 0x5f
        /*001a*/ 	.short	0x0101


	//----- nvinfo : EIATTR_VRC_CTA_INIT_COUNT
	.align		4
        /*001c*/ 	.byte	0x02, 0x4a
	.zero		1
	.zero		1


	//----- nvinfo : EIATTR_SYSCALL_OFFSETS
	.align		4
        /*0020*/ 	.byte	0x04, 0x46
        /*0022*/ 	.short	(.L_19 - .L_18)


	//   ....[0]....
.L_18:
        /*0024*/ 	.word	0x00000100


	//----- nvinfo : EIATTR_EXIT_INSTR_OFFSETS
	.align		4
.L_19:
        /*0028*/ 	.byte	0x04, 0x1c
        /*002a*/ 	.short	(.L_21 - .L_20)


	//   ....[0]....
.L_20:
        /*002c*/ 	.word	0x00000110


	//----- nvinfo : EIATTR_SW_WAR
	.align		4
.L_21:
        /*0030*/ 	.byte	0x04, 0x36
        /*0032*/ 	.short	(.L_23 - .L_22)
.L_22:
        /*0034*/ 	.word	0x00000008
.L_23:


//--------------------- .nv.info._Z9incrementd    --------------------------
	.section	.nv.info._Z9incrementd,"",@"SHT_CUDA_INFO"
	.sectionflags	@""
	.align	4


	//----- nvinfo : EIATTR_CUDA_API_VERSION
	.align		4
        /*0000*/ 	.byte	0x04, 0x37
        /*0002*/ 	.short	(.L_25 - .L_24)
.L_24:
        /*0004*/ 	.word	0x00000082


	//----- nvinfo : EIATTR_KPARAM_INFO
	.align		4
.L_25:
        /*0008*/ 	.byte	0x04, 0x17
        /*000a*/ 	.short	(.L_27 - .L_26)
.L_26:
        /*000c*/ 	.word	0x00000000
        /*0010*/ 	.short	0x0000
        /*0012*/ 	.short	0x0000
        /*0014*/ 	.byte	0x00, 0xf0, 0x21, 0x00


	//----- nvinfo : EIATTR_SPARSE_MMA_MASK
	.align		4
.L_27:
        /*0018*/ 	.byte	0x03, 0x50
        /*001a*/ 	.short	0x0000


	//----- nvinfo : EIATTR_MAXREG_COUNT
	.align		4
        /*001c*/ 	.byte	0x03, 0x1b
        /*001e*/ 	.short	0x00ff


	//----- nvinfo : EIATTR_MERCURY_ISA_VERSION
	.align		4
        /*0020*/ 	.byte	0x03, 0x5f
        /*0022*/ 	.short	0x0101


	//----- nvinfo : EIATTR_VRC_CTA_INIT_COUNT
	.align		4
        /*0024*/ 	.byte	0x02, 0x4a
	.zero		1
	.zero		1


	//----- nvinfo : EIATTR_EXIT_INSTR_OFFSETS
	.align		4
        /*0028*/ 	.byte	0x04, 0x1c
        /*002a*/ 	.short	(.L_29 - .L_28)


	//   ....[0]....
.L_28:
        /*002c*/ 	.word	0x000000d0


	//----- nvinfo : EIATTR_CRS_STACK_SIZE
	.align		4
.L_29:
        /*0030*/ 	.byte	0x04, 0x1e
        /*0032*/ 	.short	(.L_31 - .L_30)
.L_30:
        /*0034*/ 	.word	0x00000000


	//----- nvinfo : EIATTR_CBANK_PARAM_SIZE
	.align		4
.L_31:
        /*0038*/ 	.byte	0x03, 0x19
        /*003a*/ 	.short	0x0008


	//----- nvinfo : EIATTR_PARAM_CBANK
	.align		4
        /*003c*/ 	.byte	0x04, 0x0a
        /*003e*/ 	.short	(.L_33 - .L_32)
	.align		4
.L_32:
        /*0040*/ 	.word	index@(.nv.constant0._Z9incrementd)
        /*0044*/ 	.short	0x0380
        /*0046*/ 	.short	0x0008


	//----- nvinfo : EIATTR_SW_WAR
	.align		4
.L_33:
        /*0048*/ 	.byte	0x04, 0x36
        /*004a*/ 	.short	(.L_35 - .L_34)
.L_34:
        /*004c*/ 	.word	0x00000008
.L_35:


//--------------------- .nv.callgraph             --------------------------
	.section	.nv.callgraph,"",@"SHT_CUDA_CALLGRAPH"
	.align	4
	.sectionentsize	8
	.align		4
        /*0000*/ 	.word	0x00000000
	.align		4
        /*0004*/ 	.word	0xffffffff
	.align		4
        /*0008*/ 	.word	index@(_Z5printv)
	.align		4
        /*000c*/ 	.word	index@(vprintf)
	.align		4
        /*0010*/ 	.word	0x00000000
	.align		4
        /*0014*/ 	.word	0xfffffffe
	.align		4
        /*0018*/ 	.word	0x00000000
	.align		4
        /*001c*/ 	.word	0xfffffffd
	.align		4
        /*0020*/ 	.word	0x00000000
	.align		4
        /*0024*/ 	.word	0xfffffffc


//--------------------- .nv.constant4             --------------------------
	.section	.nv.constant4,"a",@progbits
	.align	8
	.align		8
.nv.constant4:
        /*0000*/ 	.dword	vprintf
	.align		8
        /*0008*/ 	.dword	counter
	.align		8
        /*0010*/ 	.dword	$str


//--------------------- .text._Z5printv           --------------------------
	.section	.text._Z5printv,"ax",@progbits
	.align	128
        .global         _Z5printv
        .type           _Z5printv,@function
        .size           _Z5printv,(.L_x_4 - _Z5printv)
        .other          _Z5printv,@"STO_CUDA_ENTRY STV_DEFAULT"
_Z5printv:
.text._Z5printv:
[----:B------:R-:W0:Y:S08]  /*0000*/  LDC R1, c[0x0][0x37c] ;  /* 0x0000df00ff017b82 */ /* 0x000e300000000800 */
[----:B------:R-:W1:Y:S01]  /*0010*/  LDC.64 R2, c[0x4][0x8] ;  /* 0x01000200ff027b82 */ /* 0x000e620000000a00 */
[----:B------:R-:W1:Y:S01]  /*0020*/  LDCU.64 UR4, c[0x0][0x358] ;  /* 0x00006b00ff0477ac */ /* 0x000e620008000a00 */
[----:B0-----:R-:W-:Y:S01]  /*0030*/  VIADD R1, R1, 0xfffffff8 ;  /* 0xfffffff801017836 */ /* 0x001fe20000000000 */
[----:B------:R-:W0:Y:S01]  /*0040*/  LDCU.64 UR6, c[0x4][0x10] ;  /* 0x01000200ff0677ac */ /* 0x000e220008000a00 */
[----:B-1----:R-:W2:Y:S01]  /*0050*/  LDG.E.64 R2, desc[UR4][R2.64] ;  /* 0x0000000402027981 */ /* 0x002ea2000c1e1b00 */
[----:B------:R-:W-:Y:S01]  /*0060*/  MOV R0, 0x0 ;  /* 0x0000000000007802 */ /* 0x000fe20000000f00 */
[----:B------:R-:W1:Y:S01]  /*0070*/  LDCU UR4, c[0x0][0x2f8] ;  /* 0x00005f00ff0477ac */ /* 0x000e620008000800 */
[----:B0-----:R-:W-:Y:S01]  /*0080*/  IMAD.U32 R4, RZ, RZ, UR6 ;  /* 0x00000006ff047e24 */ /* 0x001fe2000f8e00ff */
[----:B------:R-:W-:Y:S01]  /*0090*/  MOV R5, UR7 ;  /* 0x0000000700057c02 */ /* 0x000fe20008000f00 */
[----:B------:R0:W3:Y:S01]  /*00a0*/  LDC.64 R8, c[0x4][R0] ;  /* 0x0100000000087b82 */ /* 0x0000e20000000a00 */
[----:B------:R-:W4:Y:S01]  /*00b0*/  LDCU UR5, c[0x0][0x2fc] ;  /* 0x00005f80ff0577ac */ /* 0x000f220008000800 */
[----:B-1----:R-:W-:-:S05]  /*00c0*/  IADD3 R6, P0, PT, R1, UR4, RZ ;  /* 0x0000000401067c10 */ /* 0x002fca000ff1e0ff */
[----:B----4-:R-:W-:Y:S01]  /*00d0*/  IMAD.X R7, RZ, RZ, UR5, P0 ;  /* 0x00000005ff077e24 */ /* 0x010fe200080e06ff */
[----:B--23--:R0:W-:Y:S07]  /*00e0*/  STL.64 [R1], R2 ;  /* 0x0000000201007387 */ /* 0x00c1ee0000100a00 */
[----:B------:R-:W-:-:S07]  /*00f0*/  LEPC R20, `(.L_x_0) ;  /* 0x000000001014794e */ /* 0x000fce0000000000 */
[----:B0-----:R-:W-:Y:S05]  /*0100*/  CALL.ABS.NOINC R8 ;  /* 0x0000000008007343 */ /* 0x001fea0003c00000 */
.L_x_0:
[----:B------:R-:W-:Y:S05]  /*0110*/  EXIT ;  /* 0x000000000000794d */ /* 0x000fea0003800000 */
.L_x_1:
[----:B------:R-:W-:-:S00]  /*0120*/  BRA `(.L_x_1) ;  /* 0xfffffffc00fc7947 */ /* 0x000fc0000383ffff */
[----:B------:R-:W-:-:S00]  /*0130*/  NOP ;  /* 0x0000000000007918 */ /* 0x000fc00000000000 */
        /* <DEDUP_REMOVED lines=12> */
.L_x_4:


//--------------------- .text._Z9incrementd       --------------------------
	.section	.text._Z9incrementd,"ax",@progbits
	.align	128
        .global         _Z9incrementd
        .type           _Z9incrementd,@function
        .size           _Z9incrementd,(.L_x_5 - _Z9incrementd)
        .other          _Z9incrementd,@"STO_CUDA_ENTRY STV_DEFAULT"
_Z9incrementd:
.text._Z9incrementd:
[----:B------:R-:W-:Y:S08]  /*0000*/  LDC R1, c[0x0][0x37c] ;  /* 0x0000df00ff017b82 */ /* 0x000ff00000000800 */
[----:B------:R-:W0:Y:S01]  /*0010*/  LDC.64 R2, c[0x4][0x8] ;  /* 0x01000200ff027b82 */ /* 0x000e220000000a00 */
[----:B------:R-:W0:Y:S02]  /*0020*/  LDCU.64 UR4, c[0x0][0x358] ;  /* 0x00006b00ff0477ac */ /* 0x000e240008000a00 */
[----:B0-----:R0:W5:Y:S01]  /*0030*/  LDG.E.64 R4, desc[UR4][R2.64] ;  /* 0x0000000402047981 */ /* 0x001162000c1e1b00 */
[----:B------:R-:W1:Y:S02]  /*0040*/  LDCU.64 UR4, c[0x0][0x380] ;  /* 0x00007000ff0477ac */ /* 0x000e640008000a00 */
.L_x_2:
[----:B-1---5:R-:W-:Y:S01]  /*0050*/  DADD R6, R4, UR4 ;  /* 0x0000000404067e29 */ /* 0x022fe20008000000 */
[----:B------:R-:W-:Y:S09]  /*0060*/  YIELD ;  /* 0x0000000000007946 */ /* 0x000ff20003800000 */
[----:B------:R-:W2:Y:S02]  /*0070*/  ATOMG.E.CAS.64.STRONG.GPU PT, R6, [R2], R4, R6 ;  /* 0x00000004020673a9 */ /* 0x000ea400001ee506 */
[----:B--2---:R-:W-:Y:S01]  /*0080*/  ISETP.NE.U32.AND P0, PT, R4, R6, PT ;  /* 0x000000060400720c */ /* 0x004fe20003f05070 */
[----:B------:R-:W-:-:S03]  /*0090*/  IMAD.MOV.U32 R4, RZ, RZ, R6 ;  /* 0x000000ffff047224 */ /* 0x000fc600078e0006 */
[----:B------:R-:W-:Y:S01]  /*00a0*/  ISETP.NE.AND.EX P0, PT, R5, R7, PT, P0 ;  /* 0x000000070500720c */ /* 0x000fe20003f05300 */
[----:B------:R-:W-:-:S12]  /*00b0*/  IMAD.MOV.U32 R5, RZ, RZ, R7 ;  /* 0x000000ffff057224 */ /* 0x000fd800078e0007 */
[----:B------:R-:W-:Y:S05]  /*00c0*/  @P0 BRA `(.L_x_2) ;  /* 0xfffffffc00e00947 */ /* 0x000fea000383ffff */
[----:B------:R-:W-:Y:S05]  /*00d0*/  EXIT ;  /* 0x000000000000794d */ /* 0x000fea0003800000 */
.L_x_3:
        /* <DEDUP_REMOVED lines=10> */
.L_x_5:


//--------------------- .nv.global.init           --------------------------
	.section	.nv.global.init,"aw",@progbits
	.align	8
.nv.global.init:
	.type		counter,@object
	.size		counter,($str - counter)
counter:
        /*0000*/ 	.byte	0x00, 0x00, 0x00, 0x00, 0x00, 0x00, 0xe0, 0x3f
	.type		$str,@object
	.size		$str,(.L_1 - $str)
$str:
        /*0008*/ 	.byte	0x63, 0x6f, 0x75, 0x6e, 0x74, 0x65, 0x72, 0x20, 0x3d, 0x20, 0x25, 0x66, 0x0a, 0x00
.L_1:


//--------------------- .nv.shared.reserved.0     --------------------------
	.section	.nv.shared.reserved.0,"aw",@nobits
	.weak		__nv_reservedSMEM_offset_0_alias
	.size		__nv_reservedSMEM_offset_0_alias, 0, 64
	.other		__nv_reservedSMEM_offset_0_alias,@"STO_CUDA_RESERVED_SHARED STV_DEFAULT"
__nv_reservedSMEM_offset_0_alias:
	.zero		0
	.zero		64


//--------------------- .nv.constant0._Z5printv   --------------------------
	.section	.nv.constant0._Z5printv,"a",@progbits
	.sectionflags	@""
	.align	4
.nv.constant0._Z5printv:
	.zero		896


//--------------------- .nv.constant0._Z9incrementd --------------------------
	.section	.nv.constant0._Z9incrementd,"a",@progbits
	.sectionflags	@""
	.align	4
.nv.constant0._Z9incrementd:
	.zero		904


//--------------------- SYMBOLS --------------------------

	.type		.nv.reservedSmem.offset0,@object
	.size		.nv.reservedSmem.offset0,0x4
	.type		vprintf,@function
